//
// Generated by NVIDIA NVVM Compiler
//
// Compiler Build ID: CL-36424714
// Cuda compilation tools, release 13.0, V13.0.88
// Based on NVVM 20.0.0
//

.version 9.0
.target sm_100
.address_size 64

	// .globl	_ZN3cub18CUB_300001_SM_10006detail11EmptyKernelIvEEvv
.global .align 1 .b8 _ZN30_INTERNAL_6300e6b9_4_k_cu_main4cuda3std3__45__cpo5beginE[1];
.global .align 1 .b8 _ZN30_INTERNAL_6300e6b9_4_k_cu_main4cuda3std3__45__cpo3endE[1];
.global .align 1 .b8 _ZN30_INTERNAL_6300e6b9_4_k_cu_main4cuda3std3__45__cpo6cbeginE[1];
.global .align 1 .b8 _ZN30_INTERNAL_6300e6b9_4_k_cu_main4cuda3std3__45__cpo4cendE[1];
.global .align 1 .b8 _ZN30_INTERNAL_6300e6b9_4_k_cu_main4cuda3std3__45__cpo6rbeginE[1];
.global .align 1 .b8 _ZN30_INTERNAL_6300e6b9_4_k_cu_main4cuda3std3__45__cpo4rendE[1];
.global .align 1 .b8 _ZN30_INTERNAL_6300e6b9_4_k_cu_main4cuda3std3__45__cpo7crbeginE[1];
.global .align 1 .b8 _ZN30_INTERNAL_6300e6b9_4_k_cu_main4cuda3std3__45__cpo5crendE[1];
.global .align 1 .b8 _ZN30_INTERNAL_6300e6b9_4_k_cu_main4cuda3std3__432_GLOBAL__N__6300e6b9_4_k_cu_main6ignoreE[1];
.global .align 1 .b8 _ZN30_INTERNAL_6300e6b9_4_k_cu_main4cuda3std3__419piecewise_constructE[1];
.global .align 1 .b8 _ZN30_INTERNAL_6300e6b9_4_k_cu_main4cuda3std3__48in_placeE[1];
.global .align 1 .b8 _ZN30_INTERNAL_6300e6b9_4_k_cu_main4cuda3std3__420unreachable_sentinelE[1];
.global .align 1 .b8 _ZN30_INTERNAL_6300e6b9_4_k_cu_main4cuda3std3__47nulloptE[1];
.global .align 1 .b8 _ZN30_INTERNAL_6300e6b9_4_k_cu_main4cuda3std3__48unexpectE[1];
.global .align 1 .b8 _ZN30_INTERNAL_6300e6b9_4_k_cu_main4cuda3std6ranges3__45__cpo4swapE[1];
.global .align 1 .b8 _ZN30_INTERNAL_6300e6b9_4_k_cu_main4cuda3std6ranges3__45__cpo9iter_moveE[1];
.global .align 1 .b8 _ZN30_INTERNAL_6300e6b9_4_k_cu_main4cuda3std6ranges3__45__cpo5beginE[1];
.global .align 1 .b8 _ZN30_INTERNAL_6300e6b9_4_k_cu_main4cuda3std6ranges3__45__cpo3endE[1];
.global .align 1 .b8 _ZN30_INTERNAL_6300e6b9_4_k_cu_main4cuda3std6ranges3__45__cpo6cbeginE[1];
.global .align 1 .b8 _ZN30_INTERNAL_6300e6b9_4_k_cu_main4cuda3std6ranges3__45__cpo4cendE[1];
.global .align 1 .b8 _ZN30_INTERNAL_6300e6b9_4_k_cu_main4cuda3std6ranges3__45__cpo7advanceE[1];
.global .align 1 .b8 _ZN30_INTERNAL_6300e6b9_4_k_cu_main4cuda3std6ranges3__45__cpo9iter_swapE[1];
.global .align 1 .b8 _ZN30_INTERNAL_6300e6b9_4_k_cu_main4cuda3std6ranges3__45__cpo4nextE[1];
.global .align 1 .b8 _ZN30_INTERNAL_6300e6b9_4_k_cu_main4cuda3std6ranges3__45__cpo4prevE[1];
.global .align 1 .b8 _ZN30_INTERNAL_6300e6b9_4_k_cu_main4cuda3std6ranges3__45__cpo4dataE[1];
.global .align 1 .b8 _ZN30_INTERNAL_6300e6b9_4_k_cu_main4cuda3std6ranges3__45__cpo5cdataE[1];
.global .align 1 .b8 _ZN30_INTERNAL_6300e6b9_4_k_cu_main4cuda3std6ranges3__45__cpo4sizeE[1];
.global .align 1 .b8 _ZN30_INTERNAL_6300e6b9_4_k_cu_main4cuda3std6ranges3__45__cpo5ssizeE[1];
.global .align 1 .b8 _ZN30_INTERNAL_6300e6b9_4_k_cu_main4cuda3std6ranges3__45__cpo8distanceE[1];
.global .align 1 .b8 _ZN30_INTERNAL_6300e6b9_4_k_cu_main6thrust24THRUST_300001_SM_1000_NS6system6detail10sequential3seqE[1];
.global .align 1 .b8 _ZN30_INTERNAL_6300e6b9_4_k_cu_main6thrust24THRUST_300001_SM_1000_NS6system3cpp3parE[1];
.global .align 1 .b8 _ZN30_INTERNAL_6300e6b9_4_k_cu_main6thrust24THRUST_300001_SM_1000_NS8cuda_cub3parE[1];
.global .align 1 .b8 _ZN30_INTERNAL_6300e6b9_4_k_cu_main6thrust24THRUST_300001_SM_1000_NS8cuda_cub10par_nosyncE[1];
.global .align 1 .b8 _ZN30_INTERNAL_6300e6b9_4_k_cu_main6thrust24THRUST_300001_SM_1000_NS12placeholders2_1E[1];
.global .align 1 .b8 _ZN30_INTERNAL_6300e6b9_4_k_cu_main6thrust24THRUST_300001_SM_1000_NS12placeholders2_2E[1];
.global .align 1 .b8 _ZN30_INTERNAL_6300e6b9_4_k_cu_main6thrust24THRUST_300001_SM_1000_NS12placeholders2_3E[1];
.global .align 1 .b8 _ZN30_INTERNAL_6300e6b9_4_k_cu_main6thrust24THRUST_300001_SM_1000_NS12placeholders2_4E[1];
.global .align 1 .b8 _ZN30_INTERNAL_6300e6b9_4_k_cu_main6thrust24THRUST_300001_SM_1000_NS12placeholders2_5E[1];
.global .align 1 .b8 _ZN30_INTERNAL_6300e6b9_4_k_cu_main6thrust24THRUST_300001_SM_1000_NS12placeholders2_6E[1];
.global .align 1 .b8 _ZN30_INTERNAL_6300e6b9_4_k_cu_main6thrust24THRUST_300001_SM_1000_NS12placeholders2_7E[1];
.global .align 1 .b8 _ZN30_INTERNAL_6300e6b9_4_k_cu_main6thrust24THRUST_300001_SM_1000_NS12placeholders2_8E[1];
.global .align 1 .b8 _ZN30_INTERNAL_6300e6b9_4_k_cu_main6thrust24THRUST_300001_SM_1000_NS12placeholders2_9E[1];
.global .align 1 .b8 _ZN30_INTERNAL_6300e6b9_4_k_cu_main6thrust24THRUST_300001_SM_1000_NS12placeholders3_10E[1];
.global .align 1 .b8 _ZN30_INTERNAL_6300e6b9_4_k_cu_main6thrust24THRUST_300001_SM_1000_NS3seqE[1];
.global .align 1 .b8 _ZN30_INTERNAL_6300e6b9_4_k_cu_main6thrust24THRUST_300001_SM_1000_NS6deviceE[1];

.visible .entry _ZN3cub18CUB_300001_SM_10006detail11EmptyKernelIvEEvv()
{


	ret;

}


// ===== COMPILED SASS (sm_100) =====

	.target	sm_100

	.elftype	@"ET_EXEC"


//--------------------- .note.nv.tkinfo           --------------------------
	.section	.note.nv.tkinfo,"",@"SHT_NOTE"
	.sectionflags	@"SHF_NOTE_NV_TKINFO"
	.tkinfo
        /*0018*/ 	.word	0x00000002
        /*0030*/ 	.string	""
        /*0030*/ 	.string	"ptxas"
        /*0030*/ 	.string	"Cuda compilation tools, release 13.0, V13.0.88"
        /*0030*/ 	.string	"Build cuda_13.0.r13.0/compiler.36424714_0"
        /*0030*/ 	.string	"-arch sm_100 -m 64 "



//--------------------- .note.nv.cuinfo           --------------------------
	.section	.note.nv.cuinfo,"",@"SHT_NOTE"
	.sectionflags	@"SHF_NOTE_NV_CUINFO"
        /*0018*/ 	.short	0x0002
        /*001a*/ 	.short	0x0064
        /*001c*/ 	.short	0x0082
	.zero		2


//--------------------- .nv.info                  --------------------------
	.section	.nv.info,"",@"SHT_CUDA_INFO"
	.align	4


	//----- nvinfo : EIATTR_REGCOUNT
	.align		4
        /*0000*/ 	.byte	0x04, 0x2f
        /*0002*/ 	.short	(.L_46 - .L_45)
	.align		4
.L_45:
        /*0004*/ 	.word	index@(_ZN3cub18CUB_300001_SM_10006detail11EmptyKernelIvEEvv)
        /*0008*/ 	.word	0x00000004


	//----- nvinfo : EIATTR_FRAME_SIZE
	.align		4
.L_46:
        /*000c*/ 	.byte	0x04, 0x11
        /*000e*/ 	.short	(.L_48 - .L_47)
	.align		4
.L_47:
        /*0010*/ 	.word	index@(_ZN3cub18CUB_300001_SM_10006detail11EmptyKernelIvEEvv)
        /*0014*/ 	.word	0x00000000


	//----- nvinfo : EIATTR_MIN_STACK_SIZE
	.align		4
.L_48:
        /*0018*/ 	.byte	0x04, 0x12
        /*001a*/ 	.short	(.L_50 - .L_49)
	.align		4
.L_49:
        /*001c*/ 	.word	index@(_ZN3cub18CUB_300001_SM_10006detail11EmptyKernelIvEEvv)
        /*0020*/ 	.word	0x00000000
.L_50:


//--------------------- .nv.compat                --------------------------
	.section	.nv.compat,"",@"SHT_CUDA_COMPAT_INFO"
	.align	4
        /*0000*/ 	.byte	0x02, 0x09, 0x00, 0x00, 0x02, 0x02, 0x01, 0x00, 0x02, 0x05, 0x05, 0x00, 0x03, 0x07, 0x01, 0x01
        /*0010*/ 	.byte	0x02, 0x03, 0x00, 0x00, 0x02, 0x06, 0x01, 0x00, 0x04, 0x0b, 0x08, 0x00, 0x09, 0x00, 0x00, 0x00
        /*0020*/ 	.byte	0x00, 0x00, 0x00, 0x00


//--------------------- .nv.info._ZN3cub18CUB_300001_SM_10006detail11EmptyKernelIvEEvv --------------------------
	.section	.nv.info._ZN3cub18CUB_300001_SM_10006detail11EmptyKernelIvEEvv,"",@"SHT_CUDA_INFO"
	.sectionflags	@""
	.align	4


	//----- nvinfo : EIATTR_CUDA_API_VERSION
	.align		4
        /*0000*/ 	.byte	0x04, 0x37
        /*0002*/ 	.short	(.L_52 - .L_51)
.L_51:
        /*0004*/ 	.word	0x00000082


	//----- nvinfo : EIATTR_SPARSE_MMA_MASK
	.align		4
.L_52:
        /*0008*/ 	.byte	0x03, 0x50
        /*000a*/ 	.short	0x0000


	//----- nvinfo : EIATTR_MAXREG_COUNT
	.align		4
        /*000c*/ 	.byte	0x03, 0x1b
        /*000e*/ 	.short	0x00ff


	//----- nvinfo : EIATTR_MERCURY_ISA_VERSION
	.align		4
        /*0010*/ 	.byte	0x03, 0x5f
        /*0012*/ 	.short	0x0101


	//----- nvinfo : EIATTR_VRC_CTA_INIT_COUNT
	.align		4
        /*0014*/ 	.byte	0x02, 0x4a
	.zero		1
	.zero		1


	//----- nvinfo : EIATTR_EXIT_INSTR_OFFSETS
	.align		4
        /*0018*/ 	.byte	0x04, 0x1c
        /*001a*/ 	.short	(.L_54 - .L_53)


	//   ....[0]....
.L_53:
        /*001c*/ 	.word	0x00000010


	//----- nvinfo : EIATTR_SW_WAR
	.align		4
.L_54:
        /*0020*/ 	.byte	0x04, 0x36
        /*0022*/ 	.short	(.L_56 - .L_55)
.L_55:
        /*0024*/ 	.word	0x00000008
.L_56:


//--------------------- .nv.callgraph             --------------------------
	.section	.nv.callgraph,"",@"SHT_CUDA_CALLGRAPH"
	.align	4
	.sectionentsize	8
	.align		4
        /*0000*/ 	.word	0x00000000
	.align		4
        /*0004*/ 	.word	0xffffffff
	.align		4
        /*0008*/ 	.word	0x00000000
	.align		4
        /*000c*/ 	.word	0xfffffffe
	.align		4
        /*0010*/ 	.word	0x00000000
	.align		4
        /*0014*/ 	.word	0xfffffffd
	.align		4
        /*0018*/ 	.word	0x00000000
	.align		4
        /*001c*/ 	.word	0xfffffffc


//--------------------- .nv.constant4             --------------------------
	.section	.nv.constant4,"a",@progbits
	.align	8
	.align		8
.nv.constant4:
        /*0000*/ 	.dword	_ZN30_INTERNAL_6300e6b9_4_k_cu_main4cuda3std3__45__cpo5beginE
	.align		8
        /*0008*/ 	.dword	_ZN30_INTERNAL_6300e6b9_4_k_cu_main4cuda3std3__45__cpo3endE
	.align		8
        /*0010*/ 	.dword	_ZN30_INTERNAL_6300e6b9_4_k_cu_main4cuda3std3__45__cpo6cbeginE
	.align		8
        /*0018*/ 	.dword	_ZN30_INTERNAL_6300e6b9_4_k_cu_main4cuda3std3__45__cpo4cendE
	.align		8
        /*0020*/ 	.dword	_ZN30_INTERNAL_6300e6b9_4_k_cu_main4cuda3std3__45__cpo6rbeginE
	.align		8
        /*0028*/ 	.dword	_ZN30_INTERNAL_6300e6b9_4_k_cu_main4cuda3std3__45__cpo4rendE
	.align		8
        /*0030*/ 	.dword	_ZN30_INTERNAL_6300e6b9_4_k_cu_main4cuda3std3__45__cpo7crbeginE
	.align		8
        /*0038*/ 	.dword	_ZN30_INTERNAL_6300e6b9_4_k_cu_main4cuda3std3__45__cpo5crendE
	.align		8
        /*0040*/ 	.dword	_ZN30_INTERNAL_6300e6b9_4_k_cu_main4cuda3std3__432_GLOBAL__N__6300e6b9_4_k_cu_main6ignoreE
	.align		8
        /*0048*/ 	.dword	_ZN30_INTERNAL_6300e6b9_4_k_cu_main4cuda3std3__419piecewise_constructE
	.align		8
        /*0050*/ 	.dword	_ZN30_INTERNAL_6300e6b9_4_k_cu_main4cuda3std3__48in_placeE
	.align		8
        /*0058*/ 	.dword	_ZN30_INTERNAL_6300e6b9_4_k_cu_main4cuda3std3__420unreachable_sentinelE
	.align		8
        /*0060*/ 	.dword	_ZN30_INTERNAL_6300e6b9_4_k_cu_main4cuda3std3__47nulloptE
	.align		8
        /*0068*/ 	.dword	_ZN30_INTERNAL_6300e6b9_4_k_cu_main4cuda3std3__48unexpectE
	.align		8
        /*0070*/ 	.dword	_ZN30_INTERNAL_6300e6b9_4_k_cu_main4cuda3std6ranges3__45__cpo4swapE
	.align		8
        /*0078*/ 	.dword	_ZN30_INTERNAL_6300e6b9_4_k_cu_main4cuda3std6ranges3__45__cpo9iter_moveE
	.align		8
        /*0080*/ 	.dword	_ZN30_INTERNAL_6300e6b9_4_k_cu_main4cuda3std6ranges3__45__cpo5beginE
	.align		8
        /*0088*/ 	.dword	_ZN30_INTERNAL_6300e6b9_4_k_cu_main4cuda3std6ranges3__45__cpo3endE
	.align		8
        /*0090*/ 	.dword	_ZN30_INTERNAL_6300e6b9_4_k_cu_main4cuda3std6ranges3__45__cpo6cbeginE
	.align		8
        /*0098*/ 	.dword	_ZN30_INTERNAL_6300e6b9_4_k_cu_main4cuda3std6ranges3__45__cpo4cendE
	.align		8
        /*00a0*/ 	.dword	_ZN30_INTERNAL_6300e6b9_4_k_cu_main4cuda3std6ranges3__45__cpo7advanceE
	.align		8
        /*00a8*/ 	.dword	_ZN30_INTERNAL_6300e6b9_4_k_cu_main4cuda3std6ranges3__45__cpo9iter_swapE
	.align		8
        /*00b0*/ 	.dword	_ZN30_INTERNAL_6300e6b9_4_k_cu_main4cuda3std6ranges3__45__cpo4nextE
	.align		8
        /*00b8*/ 	.dword	_ZN30_INTERNAL_6300e6b9_4_k_cu_main4cuda3std6ranges3__45__cpo4prevE
	.align		8
        /*00c0*/ 	.dword	_ZN30_INTERNAL_6300e6b9_4_k_cu_main4cuda3std6ranges3__45__cpo4dataE
	.align		8
        /*00c8*/ 	.dword	_ZN30_INTERNAL_6300e6b9_4_k_cu_main4cuda3std6ranges3__45__cpo5cdataE
	.align		8
        /*00d0*/ 	.dword	_ZN30_INTERNAL_6300e6b9_4_k_cu_main4cuda3std6ranges3__45__cpo4sizeE
	.align		8
        /*00d8*/ 	.dword	_ZN30_INTERNAL_6300e6b9_4_k_cu_main4cuda3std6ranges3__45__cpo5ssizeE
	.align		8
        /*00e0*/ 	.dword	_ZN30_INTERNAL_6300e6b9_4_k_cu_main4cuda3std6ranges3__45__cpo8distanceE
	.align		8
        /*00e8*/ 	.dword	_ZN30_INTERNAL_6300e6b9_4_k_cu_main6thrust24THRUST_300001_SM_1000_NS6system6detail10sequential3seqE
	.align		8
        /*00f0*/ 	.dword	_ZN30_INTERNAL_6300e6b9_4_k_cu_main6thrust24THRUST_300001_SM_1000_NS6system3cpp3parE
	.align		8
        /*00f8*/ 	.dword	_ZN30_INTERNAL_6300e6b9_4_k_cu_main6thrust24THRUST_300001_SM_1000_NS8cuda_cub3parE
	.align		8
        /*0100*/ 	.dword	_ZN30_INTERNAL_6300e6b9_4_k_cu_main6thrust24THRUST_300001_SM_1000_NS8cuda_cub10par_nosyncE
	.align		8
        /*0108*/ 	.dword	_ZN30_INTERNAL_6300e6b9_4_k_cu_main6thrust24THRUST_300001_SM_1000_NS12placeholders2_1E
	.align		8
        /*0110*/ 	.dword	_ZN30_INTERNAL_6300e6b9_4_k_cu_main6thrust24THRUST_300001_SM_1000_NS12placeholders2_2E
	.align		8
        /*0118*/ 	.dword	_ZN30_INTERNAL_6300e6b9_4_k_cu_main6thrust24THRUST_300001_SM_1000_NS12placeholders2_3E
	.align		8
        /*0120*/ 	.dword	_ZN30_INTERNAL_6300e6b9_4_k_cu_main6thrust24THRUST_300001_SM_1000_NS12placeholders2_4E
	.align		8
        /*0128*/ 	.dword	_ZN30_INTERNAL_6300e6b9_4_k_cu_main6thrust24THRUST_300001_SM_1000_NS12placeholders2_5E
	.align		8
        /*0130*/ 	.dword	_ZN30_INTERNAL_6300e6b9_4_k_cu_main6thrust24THRUST_300001_SM_1000_NS12placeholders2_6E
	.align		8
        /*0138*/ 	.dword	_ZN30_INTERNAL_6300e6b9_4_k_cu_main6thrust24THRUST_300001_SM_1000_NS12placeholders2_7E
	.align		8
        /*0140*/ 	.dword	_ZN30_INTERNAL_6300e6b9_4_k_cu_main6thrust24THRUST_300001_SM_1000_NS12placeholders2_8E
	.align		8
        /*0148*/ 	.dword	_ZN30_INTERNAL_6300e6b9_4_k_cu_main6thrust24THRUST_300001_SM_1000_NS12placeholders2_9E
	.align		8
        /*0150*/ 	.dword	_ZN30_INTERNAL_6300e6b9_4_k_cu_main6thrust24THRUST_300001_SM_1000_NS12placeholders3_10E
	.align		8
        /*0158*/ 	.dword	_ZN30_INTERNAL_6300e6b9_4_k_cu_main6thrust24THRUST_300001_SM_1000_NS3seqE
	.align		8
        /*0160*/ 	.dword	_ZN30_INTERNAL_6300e6b9_4_k_cu_main6thrust24THRUST_300001_SM_1000_NS6deviceE


//--------------------- .text._ZN3cub18CUB_300001_SM_10006detail11EmptyKernelIvEEvv --------------------------
	.section	.text._ZN3cub18CUB_300001_SM_10006detail11EmptyKernelIvEEvv,"ax",@progbits
	.align	128
        .global         _ZN3cub18CUB_300001_SM_10006detail11EmptyKernelIvEEvv
        .type           _ZN3cub18CUB_300001_SM_10006detail11EmptyKernelIvEEvv,@function
        .size           _ZN3cub18CUB_300001_SM_10006detail11EmptyKernelIvEEvv,(.L_x_1 - _ZN3cub18CUB_300001_SM_10006detail11EmptyKernelIvEEvv)
        .other          _ZN3cub18CUB_300001_SM_10006detail11EmptyKernelIvEEvv,@"STO_CUDA_ENTRY STV_DEFAULT"
_ZN3cub18CUB_300001_SM_10006detail11EmptyKernelIvEEvv:
.text._ZN3cub18CUB_300001_SM_10006detail11EmptyKernelIvEEvv:
[----:B------:R-:W-:Y:S01]  /*0000*/  LDC R1, c[0x0][0x37c] ;  /* 0x0000df00ff017b82 */ /* 0x000fe20000000800 */
[----:B------:R-:W-:Y:S05]  /*0010*/  EXIT ;  /* 0x000000000000794d */ /* 0x000fea0003800000 */
.L_x_0:
[----:B------:R-:W-:-:S00]  /*0020*/  BRA `(.L_x_0) ;  /* 0xfffffffc00fc7947 */ /* 0x000fc0000383ffff */
[----:B------:R-:W-:-:S00]  /*0030*/  NOP ;  /* 0x0000000000007918 */ /* 0x000fc00000000000 */
        /* <DEDUP_REMOVED lines=12> */
.L_x_1:


//--------------------- .nv.shared.reserved.0     --------------------------
	.section	.nv.shared.reserved.0,"aw",@nobits
	.weak		__nv_reservedSMEM_offset_0_alias
	.size		__nv_reservedSMEM_offset_0_alias, 0, 64
	.other		__nv_reservedSMEM_offset_0_alias,@"STO_CUDA_RESERVED_SHARED STV_DEFAULT"
__nv_reservedSMEM_offset_0_alias:
	.zero		0
	.zero		64


//--------------------- .nv.global                --------------------------
	.section	.nv.global,"aw",@nobits
.nv.global:
	.type		_ZN30_INTERNAL_6300e6b9_4_k_cu_main6thrust24THRUST_300001_SM_1000_NS12placeholders2_8E,@object
	.size		_ZN30_INTERNAL_6300e6b9_4_k_cu_main6thrust24THRUST_300001_SM_1000_NS12placeholders2_8E,(_ZN30_INTERNAL_6300e6b9_4_k_cu_main4cuda3std3__432_GLOBAL__N__6300e6b9_4_k_cu_main6ignoreE - _ZN30_INTERNAL_6300e6b9_4_k_cu_main6thrust24THRUST_300001_SM_1000_NS12placeholders2_8E)
_ZN30_INTERNAL_6300e6b9_4_k_cu_main6thrust24THRUST_300001_SM_1000_NS12placeholders2_8E:
	.zero		1
	.type		_ZN30_INTERNAL_6300e6b9_4_k_cu_main4cuda3std3__432_GLOBAL__N__6300e6b9_4_k_cu_main6ignoreE,@object
	.size		_ZN30_INTERNAL_6300e6b9_4_k_cu_main4cuda3std3__432_GLOBAL__N__6300e6b9_4_k_cu_main6ignoreE,(_ZN30_INTERNAL_6300e6b9_4_k_cu_main4cuda3std6ranges3__45__cpo4dataE - _ZN30_INTERNAL_6300e6b9_4_k_cu_main4cuda3std3__432_GLOBAL__N__6300e6b9_4_k_cu_main6ignoreE)
_ZN30_INTERNAL_6300e6b9_4_k_cu_main4cuda3std3__432_GLOBAL__N__6300e6b9_4_k_cu_main6ignoreE:
	.zero		1
	.type		_ZN30_INTERNAL_6300e6b9_4_k_cu_main4cuda3std6ranges3__45__cpo4dataE,@object
	.size		_ZN30_INTERNAL_6300e6b9_4_k_cu_main4cuda3std6ranges3__45__cpo4dataE,(_ZN30_INTERNAL_6300e6b9_4_k_cu_main6thrust24THRUST_300001_SM_1000_NS8cuda_cub10par_nosyncE - _ZN30_INTERNAL_6300e6b9_4_k_cu_main4cuda3std6ranges3__45__cpo4dataE)
_ZN30_INTERNAL_6300e6b9_4_k_cu_main4cuda3std6ranges3__45__cpo4dataE:
	.zero		1
	.type		_ZN30_INTERNAL_6300e6b9_4_k_cu_main6thrust24THRUST_300001_SM_1000_NS8cuda_cub10par_nosyncE,@object
	.size		_ZN30_INTERNAL_6300e6b9_4_k_cu_main6thrust24THRUST_300001_SM_1000_NS8cuda_cub10par_nosyncE,(_ZN30_INTERNAL_6300e6b9_4_k_cu_main4cuda3std3__45__cpo5beginE - _ZN30_INTERNAL_6300e6b9_4_k_cu_main6thrust24THRUST_300001_SM_1000_NS8cuda_cub10par_nosyncE)
_ZN30_INTERNAL_6300e6b9_4_k_cu_main6thrust24THRUST_300001_SM_1000_NS8cuda_cub10par_nosyncE:
	.zero		1
	.type		_ZN30_INTERNAL_6300e6b9_4_k_cu_main4cuda3std3__45__cpo5beginE,@object
	.size		_ZN30_INTERNAL_6300e6b9_4_k_cu_main4cuda3std3__45__cpo5beginE,(_ZN30_INTERNAL_6300e6b9_4_k_cu_main4cuda3std6ranges3__45__cpo5beginE - _ZN30_INTERNAL_6300e6b9_4_k_cu_main4cuda3std3__45__cpo5beginE)
_ZN30_INTERNAL_6300e6b9_4_k_cu_main4cuda3std3__45__cpo5beginE:
	.zero		1
	.type		_ZN30_INTERNAL_6300e6b9_4_k_cu_main4cuda3std6ranges3__45__cpo5beginE,@object
	.size		_ZN30_INTERNAL_6300e6b9_4_k_cu_main4cuda3std6ranges3__45__cpo5beginE,(_ZN30_INTERNAL_6300e6b9_4_k_cu_main6thrust24THRUST_300001_SM_1000_NS6deviceE - _ZN30_INTERNAL_6300e6b9_4_k_cu_main4cuda3std6ranges3__45__cpo5beginE)
_ZN30_INTERNAL_6300e6b9_4_k_cu_main4cuda3std6ranges3__45__cpo5beginE:
	.zero		1
	.type		_ZN30_INTERNAL_6300e6b9_4_k_cu_main6thrust24THRUST_300001_SM_1000_NS6deviceE,@object
	.size		_ZN30_INTERNAL_6300e6b9_4_k_cu_main6thrust24THRUST_300001_SM_1000_NS6deviceE,(_ZN30_INTERNAL_6300e6b9_4_k_cu_main4cuda3std3__47nulloptE - _ZN30_INTERNAL_6300e6b9_4_k_cu_main6thrust24THRUST_300001_SM_1000_NS6deviceE)
_ZN30_INTERNAL_6300e6b9_4_k_cu_main6thrust24THRUST_300001_SM_1000_NS6deviceE:
	.zero		1
	.type		_ZN30_INTERNAL_6300e6b9_4_k_cu_main4cuda3std3__47nulloptE,@object
	.size		_ZN30_INTERNAL_6300e6b9_4_k_cu_main4cuda3std3__47nulloptE,(_ZN30_INTERNAL_6300e6b9_4_k_cu_main4cuda3std6ranges3__45__cpo8distanceE - _ZN30_INTERNAL_6300e6b9_4_k_cu_main4cuda3std3__47nulloptE)
_ZN30_INTERNAL_6300e6b9_4_k_cu_main4cuda3std3__47nulloptE:
	.zero		1
	.type		_ZN30_INTERNAL_6300e6b9_4_k_cu_main4cuda3std6ranges3__45__cpo8distanceE,@object
	.size		_ZN30_INTERNAL_6300e6b9_4_k_cu_main4cuda3std6ranges3__45__cpo8distanceE,(_ZN30_INTERNAL_6300e6b9_4_k_cu_main6thrust24THRUST_300001_SM_1000_NS12placeholders2_4E - _ZN30_INTERNAL_6300e6b9_4_k_cu_main4cuda3std6ranges3__45__cpo8distanceE)
_ZN30_INTERNAL_6300e6b9_4_k_cu_main4cuda3std6ranges3__45__cpo8distanceE:
	.zero		1
	.type		_ZN30_INTERNAL_6300e6b9_4_k_cu_main6thrust24THRUST_300001_SM_1000_NS12placeholders2_4E,@object
	.size		_ZN30_INTERNAL_6300e6b9_4_k_cu_main6thrust24THRUST_300001_SM_1000_NS12placeholders2_4E,(_ZN30_INTERNAL_6300e6b9_4_k_cu_main4cuda3std3__45__cpo6rbeginE - _ZN30_INTERNAL_6300e6b9_4_k_cu_main6thrust24THRUST_300001_SM_1000_NS12placeholders2_4E)
_ZN30_INTERNAL_6300e6b9_4_k_cu_main6thrust24THRUST_300001_SM_1000_NS12placeholders2_4E:
	.zero		1
	.type		_ZN30_INTERNAL_6300e6b9_4_k_cu_main4cuda3std3__45__cpo6rbeginE,@object
	.size		_ZN30_INTERNAL_6300e6b9_4_k_cu_main4cuda3std3__45__cpo6rbeginE,(_ZN30_INTERNAL_6300e6b9_4_k_cu_main4cuda3std6ranges3__45__cpo7advanceE - _ZN30_INTERNAL_6300e6b9_4_k_cu_main4cuda3std3__45__cpo6rbeginE)
_ZN30_INTERNAL_6300e6b9_4_k_cu_main4cuda3std3__45__cpo6rbeginE:
	.zero		1
	.type		_ZN30_INTERNAL_6300e6b9_4_k_cu_main4cuda3std6ranges3__45__cpo7advanceE,@object
	.size		_ZN30_INTERNAL_6300e6b9_4_k_cu_main4cuda3std6ranges3__45__cpo7advanceE,(_ZN30_INTERNAL_6300e6b9_4_k_cu_main6thrust24THRUST_300001_SM_1000_NS12placeholders3_10E - _ZN30_INTERNAL_6300e6b9_4_k_cu_main4cuda3std6ranges3__45__cpo7advanceE)
_ZN30_INTERNAL_6300e6b9_4_k_cu_main4cuda3std6ranges3__45__cpo7advanceE:
	.zero		1
	.type		_ZN30_INTERNAL_6300e6b9_4_k_cu_main6thrust24THRUST_300001_SM_1000_NS12placeholders3_10E,@object
	.size		_ZN30_INTERNAL_6300e6b9_4_k_cu_main6thrust24THRUST_300001_SM_1000_NS12placeholders3_10E,(_ZN30_INTERNAL_6300e6b9_4_k_cu_main4cuda3std3__48in_placeE - _ZN30_INTERNAL_6300e6b9_4_k_cu_main6thrust24THRUST_300001_SM_1000_NS12placeholders3_10E)
_ZN30_INTERNAL_6300e6b9_4_k_cu_main6thrust24THRUST_300001_SM_1000_NS12placeholders3_10E:
	.zero		1
	.type		_ZN30_INTERNAL_6300e6b9_4_k_cu_main4cuda3std3__48in_placeE,@object
	.size		_ZN30_INTERNAL_6300e6b9_4_k_cu_main4cuda3std3__48in_placeE,(_ZN30_INTERNAL_6300e6b9_4_k_cu_main4cuda3std6ranges3__45__cpo4sizeE - _ZN30_INTERNAL_6300e6b9_4_k_cu_main4cuda3std3__48in_placeE)
_ZN30_INTERNAL_6300e6b9_4_k_cu_main4cuda3std3__48in_placeE:
	.zero		1
	.type		_ZN30_INTERNAL_6300e6b9_4_k_cu_main4cuda3std6ranges3__45__cpo4sizeE,@object
	.size		_ZN30_INTERNAL_6300e6b9_4_k_cu_main4cuda3std6ranges3__45__cpo4sizeE,(_ZN30_INTERNAL_6300e6b9_4_k_cu_main6thrust24THRUST_300001_SM_1000_NS12placeholders2_2E - _ZN30_INTERNAL_6300e6b9_4_k_cu_main4cuda3std6ranges3__45__cpo4sizeE)
_ZN30_INTERNAL_6300e6b9_4_k_cu_main4cuda3std6ranges3__45__cpo4sizeE:
	.zero		1
	.type		_ZN30_INTERNAL_6300e6b9_4_k_cu_main6thrust24THRUST_300001_SM_1000_NS12placeholders2_2E,@object
	.size		_ZN30_INTERNAL_6300e6b9_4_k_cu_main6thrust24THRUST_300001_SM_1000_NS12placeholders2_2E,(_ZN30_INTERNAL_6300e6b9_4_k_cu_main4cuda3std3__45__cpo6cbeginE - _ZN30_INTERNAL_6300e6b9_4_k_cu_main6thrust24THRUST_300001_SM_1000_NS12placeholders2_2E)
_ZN30_INTERNAL_6300e6b9_4_k_cu_main6thrust24THRUST_300001_SM_1000_NS12placeholders2_2E:
	.zero		1
	.type		_ZN30_INTERNAL_6300e6b9_4_k_cu_main4cuda3std3__45__cpo6cbeginE,@object
	.size		_ZN30_INTERNAL_6300e6b9_4_k_cu_main4cuda3std3__45__cpo6cbeginE,(_ZN30_INTERNAL_6300e6b9_4_k_cu_main4cuda3std6ranges3__45__cpo6cbeginE - _ZN30_INTERNAL_6300e6b9_4_k_cu_main4cuda3std3__45__cpo6cbeginE)
_ZN30_INTERNAL_6300e6b9_4_k_cu_main4cuda3std3__45__cpo6cbeginE:
	.zero		1
	.type		_ZN30_INTERNAL_6300e6b9_4_k_cu_main4cuda3std6ranges3__45__cpo6cbeginE,@object
	.size		_ZN30_INTERNAL_6300e6b9_4_k_cu_main4cuda3std6ranges3__45__cpo6cbeginE,(_ZN30_INTERNAL_6300e6b9_4_k_cu_main6thrust24THRUST_300001_SM_1000_NS12placeholders2_6E - _ZN30_INTERNAL_6300e6b9_4_k_cu_main4cuda3std6ranges3__45__cpo6cbeginE)
_ZN30_INTERNAL_6300e6b9_4_k_cu_main4cuda3std6ranges3__45__cpo6cbeginE:
	.zero		1
	.type		_ZN30_INTERNAL_6300e6b9_4_k_cu_main6thrust24THRUST_300001_SM_1000_NS12placeholders2_6E,@object
	.size		_ZN30_INTERNAL_6300e6b9_4_k_cu_main6thrust24THRUST_300001_SM_1000_NS12placeholders2_6E,(_ZN30_INTERNAL_6300e6b9_4_k_cu_main4cuda3std3__45__cpo7crbeginE - _ZN30_INTERNAL_6300e6b9_4_k_cu_main6thrust24THRUST_300001_SM_1000_NS12placeholders2_6E)
_ZN30_INTERNAL_6300e6b9_4_k_cu_main6thrust24THRUST_300001_SM_1000_NS12placeholders2_6E:
	.zero		1
	.type		_ZN30_INTERNAL_6300e6b9_4_k_cu_main4cuda3std3__45__cpo7crbeginE,@object
	.size		_ZN30_INTERNAL_6300e6b9_4_k_cu_main4cuda3std3__45__cpo7crbeginE,(_ZN30_INTERNAL_6300e6b9_4_k_cu_main4cuda3std6ranges3__45__cpo4nextE - _ZN30_INTERNAL_6300e6b9_4_k_cu_main4cuda3std3__45__cpo7crbeginE)
_ZN30_INTERNAL_6300e6b9_4_k_cu_main4cuda3std3__45__cpo7crbeginE:
	.zero		1
	.type		_ZN30_INTERNAL_6300e6b9_4_k_cu_main4cuda3std6ranges3__45__cpo4nextE,@object
	.size		_ZN30_INTERNAL_6300e6b9_4_k_cu_main4cuda3std6ranges3__45__cpo4nextE,(_ZN30_INTERNAL_6300e6b9_4_k_cu_main4cuda3std6ranges3__45__cpo4swapE - _ZN30_INTERNAL_6300e6b9_4_k_cu_main4cuda3std6ranges3__45__cpo4nextE)
_ZN30_INTERNAL_6300e6b9_4_k_cu_main4cuda3std6ranges3__45__cpo4nextE:
	.zero		1
	.type		_ZN30_INTERNAL_6300e6b9_4_k_cu_main4cuda3std6ranges3__45__cpo4swapE,@object
	.size		_ZN30_INTERNAL_6300e6b9_4_k_cu_main4cuda3std6ranges3__45__cpo4swapE,(_ZN30_INTERNAL_6300e6b9_4_k_cu_main6thrust24THRUST_300001_SM_1000_NS6system3cpp3parE - _ZN30_INTERNAL_6300e6b9_4_k_cu_main4cuda3std6ranges3__45__cpo4swapE)
_ZN30_INTERNAL_6300e6b9_4_k_cu_main4cuda3std6ranges3__45__cpo4swapE:
	.zero		1
	.type		_ZN30_INTERNAL_6300e6b9_4_k_cu_main6thrust24THRUST_300001_SM_1000_NS6system3cpp3parE,@object
	.size		_ZN30_INTERNAL_6300e6b9_4_k_cu_main6thrust24THRUST_300001_SM_1000_NS6system3cpp3parE,(_ZN30_INTERNAL_6300e6b9_4_k_cu_main6thrust24THRUST_300001_SM_1000_NS3seqE - _ZN30_INTERNAL_6300e6b9_4_k_cu_main6thrust24THRUST_300001_SM_1000_NS6system3cpp3parE)
_ZN30_INTERNAL_6300e6b9_4_k_cu_main6thrust24THRUST_300001_SM_1000_NS6system3cpp3parE:
	.zero		1
	.type		_ZN30_INTERNAL_6300e6b9_4_k_cu_main6thrust24THRUST_300001_SM_1000_NS3seqE,@object
	.size		_ZN30_INTERNAL_6300e6b9_4_k_cu_main6thrust24THRUST_300001_SM_1000_NS3seqE,(_ZN30_INTERNAL_6300e6b9_4_k_cu_main4cuda3std3__420unreachable_sentinelE - _ZN30_INTERNAL_6300e6b9_4_k_cu_main6thrust24THRUST_300001_SM_1000_NS3seqE)
_ZN30_INTERNAL_6300e6b9_4_k_cu_main6thrust24THRUST_300001_SM_1000_NS3seqE:
	.zero		1
	.type		_ZN30_INTERNAL_6300e6b9_4_k_cu_main4cuda3std3__420unreachable_sentinelE,@object
	.size		_ZN30_INTERNAL_6300e6b9_4_k_cu_main4cuda3std3__420unreachable_sentinelE,(_ZN30_INTERNAL_6300e6b9_4_k_cu_main4cuda3std6ranges3__45__cpo5ssizeE - _ZN30_INTERNAL_6300e6b9_4_k_cu_main4cuda3std3__420unreachable_sentinelE)
_ZN30_INTERNAL_6300e6b9_4_k_cu_main4cuda3std3__420unreachable_sentinelE:
	.zero		1
	.type		_ZN30_INTERNAL_6300e6b9_4_k_cu_main4cuda3std6ranges3__45__cpo5ssizeE,@object
	.size		_ZN30_INTERNAL_6300e6b9_4_k_cu_main4cuda3std6ranges3__45__cpo5ssizeE,(_ZN30_INTERNAL_6300e6b9_4_k_cu_main6thrust24THRUST_300001_SM_1000_NS12placeholders2_3E - _ZN30_INTERNAL_6300e6b9_4_k_cu_main4cuda3std6ranges3__45__cpo5ssizeE)
_ZN30_INTERNAL_6300e6b9_4_k_cu_main4cuda3std6ranges3__45__cpo5ssizeE:
	.zero		1
	.type		_ZN30_INTERNAL_6300e6b9_4_k_cu_main6thrust24THRUST_300001_SM_1000_NS12placeholders2_3E,@object
	.size		_ZN30_INTERNAL_6300e6b9_4_k_cu_main6thrust24THRUST_300001_SM_1000_NS12placeholders2_3E,(_ZN30_INTERNAL_6300e6b9_4_k_cu_main4cuda3std3__45__cpo4cendE - _ZN30_INTERNAL_6300e6b9_4_k_cu_main6thrust24THRUST_300001_SM_1000_NS12placeholders2_3E)
_ZN30_INTERNAL_6300e6b9_4_k_cu_main6thrust24THRUST_300001_SM_1000_NS12placeholders2_3E:
	.zero		1
	.type		_ZN30_INTERNAL_6300e6b9_4_k_cu_main4cuda3std3__45__cpo4cendE,@object
	.size		_ZN30_INTERNAL_6300e6b9_4_k_cu_main4cuda3std3__45__cpo4cendE,(_ZN30_INTERNAL_6300e6b9_4_k_cu_main4cuda3std6ranges3__45__cpo4cendE - _ZN30_INTERNAL_6300e6b9_4_k_cu_main4cuda3std3__45__cpo4cendE)
_ZN30_INTERNAL_6300e6b9_4_k_cu_main4cuda3std3__45__cpo4cendE:
	.zero		1
	.type		_ZN30_INTERNAL_6300e6b9_4_k_cu_main4cuda3std6ranges3__45__cpo4cendE,@object
	.size		_ZN30_INTERNAL_6300e6b9_4_k_cu_main4cuda3std6ranges3__45__cpo4cendE,(_ZN30_INTERNAL_6300e6b9_4_k_cu_main6thrust24THRUST_300001_SM_1000_NS12placeholders2_7E - _ZN30_INTERNAL_6300e6b9_4_k_cu_main4cuda3std6ranges3__45__cpo4cendE)
_ZN30_INTERNAL_6300e6b9_4_k_cu_main4cuda3std6ranges3__45__cpo4cendE:
	.zero		1
	.type		_ZN30_INTERNAL_6300e6b9_4_k_cu_main6thrust24THRUST_300001_SM_1000_NS12placeholders2_7E,@object
	.size		_ZN30_INTERNAL_6300e6b9_4_k_cu_main6thrust24THRUST_300001_SM_1000_NS12placeholders2_7E,(_ZN30_INTERNAL_6300e6b9_4_k_cu_main4cuda3std3__45__cpo5crendE - _ZN30_INTERNAL_6300e6b9_4_k_cu_main6thrust24THRUST_300001_SM_1000_NS12placeholders2_7E)
_ZN30_INTERNAL_6300e6b9_4_k_cu_main6thrust24THRUST_300001_SM_1000_NS12placeholders2_7E:
	.zero		1
	.type		_ZN30_INTERNAL_6300e6b9_4_k_cu_main4cuda3std3__45__cpo5crendE,@object
	.size		_ZN30_INTERNAL_6300e6b9_4_k_cu_main4cuda3std3__45__cpo5crendE,(_ZN30_INTERNAL_6300e6b9_4_k_cu_main4cuda3std6ranges3__45__cpo4prevE - _ZN30_INTERNAL_6300e6b9_4_k_cu_main4cuda3std3__45__cpo5crendE)
_ZN30_INTERNAL_6300e6b9_4_k_cu_main4cuda3std3__45__cpo5crendE:
	.zero		1
	.type		_ZN30_INTERNAL_6300e6b9_4_k_cu_main4cuda3std6ranges3__45__cpo4prevE,@object
	.size		_ZN30_INTERNAL_6300e6b9_4_k_cu_main4cuda3std6ranges3__45__cpo4prevE,(_ZN30_INTERNAL_6300e6b9_4_k_cu_main4cuda3std6ranges3__45__cpo9iter_moveE - _ZN30_INTERNAL_6300e6b9_4_k_cu_main4cuda3std6ranges3__45__cpo4prevE)
_ZN30_INTERNAL_6300e6b9_4_k_cu_main4cuda3std6ranges3__45__cpo4prevE:
	.zero		1
	.type		_ZN30_INTERNAL_6300e6b9_4_k_cu_main4cuda3std6ranges3__45__cpo9iter_moveE,@object
	.size		_ZN30_INTERNAL_6300e6b9_4_k_cu_main4cuda3std6ranges3__45__cpo9iter_moveE,(_ZN30_INTERNAL_6300e6b9_4_k_cu_main6thrust24THRUST_300001_SM_1000_NS8cuda_cub3parE - _ZN30_INTERNAL_6300e6b9_4_k_cu_main4cuda3std6ranges3__45__cpo9iter_moveE)
_ZN30_INTERNAL_6300e6b9_4_k_cu_main4cuda3std6ranges3__45__cpo9iter_moveE:
	.zero		1
	.type		_ZN30_INTERNAL_6300e6b9_4_k_cu_main6thrust24THRUST_300001_SM_1000_NS8cuda_cub3parE,@object
	.size		_ZN30_INTERNAL_6300e6b9_4_k_cu_main6thrust24THRUST_300001_SM_1000_NS8cuda_cub3parE,(_ZN30_INTERNAL_6300e6b9_4_k_cu_main6thrust24THRUST_300001_SM_1000_NS12placeholders2_9E - _ZN30_INTERNAL_6300e6b9_4_k_cu_main6thrust24THRUST_300001_SM_1000_NS8cuda_cub3parE)
_ZN30_INTERNAL_6300e6b9_4_k_cu_main6thrust24THRUST_300001_SM_1000_NS8cuda_cub3parE:
	.zero		1
	.type		_ZN30_INTERNAL_6300e6b9_4_k_cu_main6thrust24THRUST_300001_SM_1000_NS12placeholders2_9E,@object
	.size		_ZN30_INTERNAL_6300e6b9_4_k_cu_main6thrust24THRUST_300001_SM_1000_NS12placeholders2_9E,(_ZN30_INTERNAL_6300e6b9_4_k_cu_main4cuda3std3__419piecewise_constructE - _ZN30_INTERNAL_6300e6b9_4_k_cu_main6thrust24THRUST_300001_SM_1000_NS12placeholders2_9E)
_ZN30_INTERNAL_6300e6b9_4_k_cu_main6thrust24THRUST_300001_SM_1000_NS12placeholders2_9E:
	.zero		1
	.type		_ZN30_INTERNAL_6300e6b9_4_k_cu_main4cuda3std3__419piecewise_constructE,@object
	.size		_ZN30_INTERNAL_6300e6b9_4_k_cu_main4cuda3std3__419piecewise_constructE,(_ZN30_INTERNAL_6300e6b9_4_k_cu_main4cuda3std6ranges3__45__cpo5cdataE - _ZN30_INTERNAL_6300e6b9_4_k_cu_main4cuda3std3__419piecewise_constructE)
_ZN30_INTERNAL_6300e6b9_4_k_cu_main4cuda3std3__419piecewise_constructE:
	.zero		1
	.type		_ZN30_INTERNAL_6300e6b9_4_k_cu_main4cuda3std6ranges3__45__cpo5cdataE,@object
	.size		_ZN30_INTERNAL_6300e6b9_4_k_cu_main4cuda3std6ranges3__45__cpo5cdataE,(_ZN30_INTERNAL_6300e6b9_4_k_cu_main6thrust24THRUST_300001_SM_1000_NS12placeholders2_1E - _ZN30_INTERNAL_6300e6b9_4_k_cu_main4cuda3std6ranges3__45__cpo5cdataE)
_ZN30_INTERNAL_6300e6b9_4_k_cu_main4cuda3std6ranges3__45__cpo5cdataE:
	.zero		1
	.type		_ZN30_INTERNAL_6300e6b9_4_k_cu_main6thrust24THRUST_300001_SM_1000_NS12placeholders2_1E,@object
	.size		_ZN30_INTERNAL_6300e6b9_4_k_cu_main6thrust24THRUST_300001_SM_1000_NS12placeholders2_1E,(_ZN30_INTERNAL_6300e6b9_4_k_cu_main4cuda3std3__45__cpo3endE - _ZN30_INTERNAL_6300e6b9_4_k_cu_main6thrust24THRUST_300001_SM_1000_NS12placeholders2_1E)
_ZN30_INTERNAL_6300e6b9_4_k_cu_main6thrust24THRUST_300001_SM_1000_NS12placeholders2_1E:
	.zero		1
	.type		_ZN30_INTERNAL_6300e6b9_4_k_cu_main4cuda3std3__45__cpo3endE,@object
	.size		_ZN30_INTERNAL_6300e6b9_4_k_cu_main4cuda3std3__45__cpo3endE,(_ZN30_INTERNAL_6300e6b9_4_k_cu_main4cuda3std6ranges3__45__cpo3endE - _ZN30_INTERNAL_6300e6b9_4_k_cu_main4cuda3std3__45__cpo3endE)
_ZN30_INTERNAL_6300e6b9_4_k_cu_main4cuda3std3__45__cpo3endE:
	.zero		1
	.type		_ZN30_INTERNAL_6300e6b9_4_k_cu_main4cuda3std6ranges3__45__cpo3endE,@object
	.size		_ZN30_INTERNAL_6300e6b9_4_k_cu_main4cuda3std6ranges3__45__cpo3endE,(_ZN30_INTERNAL_6300e6b9_4_k_cu_main6thrust24THRUST_300001_SM_1000_NS12placeholders2_5E - _ZN30_INTERNAL_6300e6b9_4_k_cu_main4cuda3std6ranges3__45__cpo3endE)
_ZN30_INTERNAL_6300e6b9_4_k_cu_main4cuda3std6ranges3__45__cpo3endE:
	.zero		1
	.type		_ZN30_INTERNAL_6300e6b9_4_k_cu_main6thrust24THRUST_300001_SM_1000_NS12placeholders2_5E,@object
	.size		_ZN30_INTERNAL_6300e6b9_4_k_cu_main6thrust24THRUST_300001_SM_1000_NS12placeholders2_5E,(_ZN30_INTERNAL_6300e6b9_4_k_cu_main4cuda3std3__45__cpo4rendE - _ZN30_INTERNAL_6300e6b9_4_k_cu_main6thrust24THRUST_300001_SM_1000_NS12placeholders2_5E)
_ZN30_INTERNAL_6300e6b9_4_k_cu_main6thrust24THRUST_300001_SM_1000_NS12placeholders2_5E:
	.zero		1
	.type		_ZN30_INTERNAL_6300e6b9_4_k_cu_main4cuda3std3__45__cpo4rendE,@object
	.size		_ZN30_INTERNAL_6300e6b9_4_k_cu_main4cuda3std3__45__cpo4rendE,(_ZN30_INTERNAL_6300e6b9_4_k_cu_main4cuda3std6ranges3__45__cpo9iter_swapE - _ZN30_INTERNAL_6300e6b9_4_k_cu_main4cuda3std3__45__cpo4rendE)
_ZN30_INTERNAL_6300e6b9_4_k_cu_main4cuda3std3__45__cpo4rendE:
	.zero		1
	.type		_ZN30_INTERNAL_6300e6b9_4_k_cu_main4cuda3std6ranges3__45__cpo9iter_swapE,@object
	.size		_ZN30_INTERNAL_6300e6b9_4_k_cu_main4cuda3std6ranges3__45__cpo9iter_swapE,(_ZN30_INTERNAL_6300e6b9_4_k_cu_main4cuda3std3__48unexpectE - _ZN30_INTERNAL_6300e6b9_4_k_cu_main4cuda3std6ranges3__45__cpo9iter_swapE)
_ZN30_INTERNAL_6300e6b9_4_k_cu_main4cuda3std6ranges3__45__cpo9iter_swapE:
	.zero		1
	.type		_ZN30_INTERNAL_6300e6b9_4_k_cu_main4cuda3std3__48unexpectE,@object
	.size		_ZN30_INTERNAL_6300e6b9_4_k_cu_main4cuda3std3__48unexpectE,(_ZN30_INTERNAL_6300e6b9_4_k_cu_main6thrust24THRUST_300001_SM_1000_NS6system6detail10sequential3seqE - _ZN30_INTERNAL_6300e6b9_4_k_cu_main4cuda3std3__48unexpectE)
_ZN30_INTERNAL_6300e6b9_4_k_cu_main4cuda3std3__48unexpectE:
	.zero		1
	.type		_ZN30_INTERNAL_6300e6b9_4_k_cu_main6thrust24THRUST_300001_SM_1000_NS6system6detail10sequential3seqE,@object
	.size		_ZN30_INTERNAL_6300e6b9_4_k_cu_main6thrust24THRUST_300001_SM_1000_NS6system6detail10sequential3seqE,(.L_29 - _ZN30_INTERNAL_6300e6b9_4_k_cu_main6thrust24THRUST_300001_SM_1000_NS6system6detail10sequential3seqE)
_ZN30_INTERNAL_6300e6b9_4_k_cu_main6thrust24THRUST_300001_SM_1000_NS6system6detail10sequential3seqE:
	.zero		1
.L_29:


//--------------------- .nv.constant0._ZN3cub18CUB_300001_SM_10006detail11EmptyKernelIvEEvv --------------------------
	.section	.nv.constant0._ZN3cub18CUB_300001_SM_10006detail11EmptyKernelIvEEvv,"a",@progbits
	.sectionflags	@""
	.align	4
.nv.constant0._ZN3cub18CUB_300001_SM_10006detail11EmptyKernelIvEEvv:
	.zero		896


//--------------------- SYMBOLS --------------------------

	.type		.nv.reservedSmem.offset0,@object
	.size		.nv.reservedSmem.offset0,0x4
